	.headerflags	@"EF_CUDA_TEXMODE_UNIFIED EF_CUDA_64BIT_ADDRESS EF_CUDA_ACCELERATORS EF_CUDA_SM90 EF_CUDA_VIRTUAL_SM(EF_CUDA_SM90)"
	.elftype	@"ET_EXEC"


//--------------------- .nv.info                  --------------------------
	.section	.nv.info,"",@"SHT_CUDA_INFO"
	.align	4


	//----- nvinfo : EIATTR_REGCOUNT
	.align		4
        /*0000*/ 	.byte	0x04, 0x2f
        /*0002*/ 	.short	(.L_3 - .L_2)
	.align		4
.L_2:
        /*0004*/ 	.word	index@(triton_poi_fused__native_batch_norm_legit_no_training_add_convolution_relu_11)
        /*0008*/ 	.word	0x00000016


	//----- nvinfo : EIATTR_MIN_STACK_SIZE
	.align		4
.L_3:
        /*000c*/ 	.byte	0x04, 0x12
        /*000e*/ 	.short	(.L_5 - .L_4)
	.align		4
.L_4:
        /*0010*/ 	.word	index@(triton_poi_fused__native_batch_norm_legit_no_training_add_convolution_relu_11)
        /*0014*/ 	.word	0x00000000


	//----- nvinfo : EIATTR_FRAME_SIZE
	.align		4
.L_5:
        /*0018*/ 	.byte	0x04, 0x11
        /*001a*/ 	.short	(.L_7 - .L_6)
	.align		4
.L_6:
        /*001c*/ 	.word	index@(triton_poi_fused__native_batch_norm_legit_no_training_add_convolution_relu_11)
        /*0020*/ 	.word	0x00000000


	//----- nvinfo : EIATTR_MIN_STACK_SIZE
	.align		4
.L_7:
        /*0024*/ 	.byte	0x04, 0x12
        /*0026*/ 	.short	(.L_9 - .L_8)
	.align		4
.L_8:
        /*0028*/ 	.word	index@(triton_poi_fused__native_batch_norm_legit_no_training_add_convolution_relu_11)
        /*002c*/ 	.word	0x00000000
.L_9:


//--------------------- .nv.info.triton_poi_fused__native_batch_norm_legit_no_training_add_convolution_relu_11 --------------------------
	.section	.nv.info.triton_poi_fused__native_batch_norm_legit_no_training_add_convolution_relu_11,"",@"SHT_CUDA_INFO"
	.sectionflags	@""
	.align	4


	//----- nvinfo : EIATTR_CUDA_API_VERSION
	.align		4
        /*0000*/ 	.byte	0x04, 0x37
        /*0002*/ 	.short	(.L_11 - .L_10)
.L_10:
        /*0004*/ 	.word	0x0000007c


	//----- nvinfo : EIATTR_KPARAM_INFO
	.align		4
.L_11:
        /*0008*/ 	.byte	0x04, 0x17
        /*000a*/ 	.short	(.L_13 - .L_12)
.L_12:
        /*000c*/ 	.word	0x00000000
        /*0010*/ 	.short	0x0007
        /*0012*/ 	.short	0x0038
        /*0014*/ 	.byte	0x00, 0xf0, 0x11, 0x00


	//----- nvinfo : EIATTR_KPARAM_INFO
	.align		4
.L_13:
        /*0018*/ 	.byte	0x04, 0x17
        /*001a*/ 	.short	(.L_15 - .L_14)
.L_14:
        /*001c*/ 	.word	0x00000000
        /*0020*/ 	.short	0x0006
        /*0022*/ 	.short	0x0030
        /*0024*/ 	.byte	0x00, 0xf4, 0x21, 0x00


	//----- nvinfo : EIATTR_KPARAM_INFO
	.align		4
.L_15:
        /*0028*/ 	.byte	0x04, 0x17
        /*002a*/ 	.short	(.L_17 - .L_16)
.L_16:
        /*002c*/ 	.word	0x00000000
        /*0030*/ 	.short	0x0005
        /*0032*/ 	.short	0x0028
        /*0034*/ 	.byte	0x00, 0xf4, 0x21, 0x00


	//----- nvinfo : EIATTR_KPARAM_INFO
	.align		4
.L_17:
        /*0038*/ 	.byte	0x04, 0x17
        /*003a*/ 	.short	(.L_19 - .L_18)
.L_18:
        /*003c*/ 	.word	0x00000000
        /*0040*/ 	.short	0x0004
        /*0042*/ 	.short	0x0020
        /*0044*/ 	.byte	0x00, 0xf4, 0x21, 0x00


	//----- nvinfo : EIATTR_KPARAM_INFO
	.align		4
.L_19:
        /*0048*/ 	.byte	0x04, 0x17
        /*004a*/ 	.short	(.L_21 - .L_20)
.L_20:
        /*004c*/ 	.word	0x00000000
        /*0050*/ 	.short	0x0003
        /*0052*/ 	.short	0x0018
        /*0054*/ 	.byte	0x00, 0xf4, 0x21, 0x00


	//----- nvinfo : EIATTR_KPARAM_INFO
	.align		4
.L_21:
        /*0058*/ 	.byte	0x04, 0x17
        /*005a*/ 	.short	(.L_23 - .L_22)
.L_22:
        /*005c*/ 	.word	0x00000000
        /*0060*/ 	.short	0x0002
        /*0062*/ 	.short	0x0010
        /*0064*/ 	.byte	0x00, 0xf4, 0x21, 0x00


	//----- nvinfo : EIATTR_KPARAM_INFO
	.align		4
.L_23:
        /*0068*/ 	.byte	0x04, 0x17
        /*006a*/ 	.short	(.L_25 - .L_24)
.L_24:
        /*006c*/ 	.word	0x00000000
        /*0070*/ 	.short	0x0001
        /*0072*/ 	.short	0x0008
        /*0074*/ 	.byte	0x00, 0xf4, 0x21, 0x00


	//----- nvinfo : EIATTR_KPARAM_INFO
	.align		4
.L_25:
        /*0078*/ 	.byte	0x04, 0x17
        /*007a*/ 	.short	(.L_27 - .L_26)
.L_26:
        /*007c*/ 	.word	0x00000000
        /*0080*/ 	.short	0x0000
        /*0082*/ 	.short	0x0000
        /*0084*/ 	.byte	0x00, 0xf4, 0x21, 0x00


	//----- nvinfo : EIATTR_SPARSE_MMA_MASK
	.align		4
.L_27:
        /*0088*/ 	.byte	0x03, 0x50
        /*008a*/ 	.short	0x0000


	//----- nvinfo : EIATTR_MAXREG_COUNT
	.align		4
        /*008c*/ 	.byte	0x03, 0x1b
        /*008e*/ 	.short	0x00ff


	//----- nvinfo : EIATTR_EXIT_INSTR_OFFSETS
	.align		4
        /*0090*/ 	.byte	0x04, 0x1c
        /*0092*/ 	.short	(.L_29 - .L_28)


	//   ....[0]....
.L_28:
        /*0094*/ 	.word	0x00000450


	//----- nvinfo : EIATTR_REQNTID
	.align		4
.L_29:
        /*0098*/ 	.byte	0x04, 0x10
        /*009a*/ 	.short	(.L_31 - .L_30)
.L_30:
        /*009c*/ 	.word	0x00000100
        /*00a0*/ 	.word	0x00000001
        /*00a4*/ 	.word	0x00000001


	//----- nvinfo : EIATTR_CBANK_PARAM_SIZE
	.align		4
.L_31:
        /*00a8*/ 	.byte	0x03, 0x19
        /*00aa*/ 	.short	0x003c


	//----- nvinfo : EIATTR_PARAM_CBANK
	.align		4
        /*00ac*/ 	.byte	0x04, 0x0a
        /*00ae*/ 	.short	(.L_33 - .L_32)
	.align		4
.L_32:
        /*00b0*/ 	.word	index@(.nv.constant0.triton_poi_fused__native_batch_norm_legit_no_training_add_convolution_relu_11)
        /*00b4*/ 	.short	0x0210
        /*00b6*/ 	.short	0x003c


	//----- nvinfo : EIATTR_SW_WAR
	.align		4
.L_33:
        /*00b8*/ 	.byte	0x04, 0x36
        /*00ba*/ 	.short	(.L_35 - .L_34)
.L_34:
        /*00bc*/ 	.word	0x00000008
.L_35:


//--------------------- .nv.callgraph             --------------------------
	.section	.nv.callgraph,"",@"SHT_CUDA_CALLGRAPH"
	.align	4
	.sectionentsize	8
	.align		4
        /*0000*/ 	.word	0x00000000
	.align		4
        /*0004*/ 	.word	0xffffffff
	.align		4
        /*0008*/ 	.word	0x00000000
	.align		4
        /*000c*/ 	.word	0xfffffffe
	.align		4
        /*0010*/ 	.word	0x00000000
	.align		4
        /*0014*/ 	.word	0xfffffffd
	.align		4
        /*0018*/ 	.word	0x00000000
	.align		4
        /*001c*/ 	.word	0xfffffffc


//--------------------- .nv.constant4             --------------------------
	.section	.nv.constant4,"a",@progbits
	.align	8
	.align		8
.nv.constant4:
        /*0000*/ 	.dword	_$_str
	.align		8
        /*0008*/ 	.dword	_$_str_$_2


//--------------------- .text.triton_poi_fused__native_batch_norm_legit_no_training_add_convolution_relu_11 --------------------------
	.section	.text.triton_poi_fused__native_batch_norm_legit_no_training_add_convolution_relu_11,"ax",@progbits
	.align	128
        .global         triton_poi_fused__native_batch_norm_legit_no_training_add_convolution_relu_11
        .type           triton_poi_fused__native_batch_norm_legit_no_training_add_convolution_relu_11,@function
        .size           triton_poi_fused__native_batch_norm_legit_no_training_add_convolution_relu_11,(.L_x_1 - triton_poi_fused__native_batch_norm_legit_no_training_add_convolution_relu_11)
        .other          triton_poi_fused__native_batch_norm_legit_no_training_add_convolution_relu_11,@"STO_CUDA_ENTRY STV_DEFAULT"
triton_poi_fused__native_batch_norm_legit_no_training_add_convolution_relu_11:
.text.triton_poi_fused__native_batch_norm_legit_no_training_add_convolution_relu_11:
[----:B------:R-:W-:Y:S01]  /*0000*/  LDC R1, c[0x0][0x28] ;  /* 0x00000a00ff017b82 */ /* 0x000fe20000000800 */
[----:B------:R-:W1:Y:S07]  /*0010*/  S2R R0, SR_TID.X ;  /* 0x0000000000007919 */ /* 0x000e6e0000002100 */
[----:B------:R-:W2:Y:S01]  /*0020*/  LDC.64 R2, c[0x0][0x228] ;  /* 0x00008a00ff027b82 */ /* 0x000ea20000000a00 */
[----:B------:R-:W-:Y:S01]  /*0030*/  ULDC.64 UR4, c[0x0][0x208] ;  /* 0x0000820000047ab9 */ /* 0x000fe20000000a00 */
[----:B------:R-:W3:Y:S06]  /*0040*/  S2R R7, SR_CTAID.X ;  /* 0x0000000000077919 */ /* 0x000eec0000002500 */
[----:B------:R-:W4:Y:S08]  /*0050*/  LDC.64 R14, c[0x0][0x230] ;  /* 0x00008c00ff0e7b82 */ /* 0x000f300000000a00 */
[----:B------:R-:W5:Y:S08]  /*0060*/  LDC.64 R16, c[0x0][0x238] ;  /* 0x00008e00ff107b82 */ /* 0x000f700000000a00 */
[----:B------:R-:W4:Y:S01]  /*0070*/  LDC.64 R12, c[0x0][0x210] ;  /* 0x00008400ff0c7b82 */ /* 0x000f220000000a00 */
[----:B-1----:R-:W-:-:S07]  /*0080*/  SHF.L.U32 R0, R0, 0x1, RZ ;  /* 0x0000000100007819 */ /* 0x002fce00000006ff */
[----:B------:R-:W1:Y:S01]  /*0090*/  LDC.64 R8, c[0x0][0x240] ;  /* 0x00009000ff087b82 */ /* 0x000e620000000a00 */
[----:B---3--:R-:W-:Y:S02]  /*00a0*/  SHF.R.S32.HI R5, RZ, 0x16, R7 ;  /* 0x00000016ff057819 */ /* 0x008fe40000011407 */
[----:B------:R-:W-:Y:S02]  /*00b0*/  LOP3.LUT R0, R0, 0x1fe, RZ, 0xc0, !PT ;  /* 0x000001fe00007812 */ /* 0x000fe400078ec0ff */
[----:B------:R-:W-:Y:S02]  /*00c0*/  SGXT R5, R5, 0x1 ;  /* 0x000000010505781a */ /* 0x000fe40000000200 */
[----:B------:R-:W-:Y:S02]  /*00d0*/  LEA R10, R7, R0, 0x9 ;  /* 0x00000000070a7211 */ /* 0x000fe400078e48ff */
[----:B------:R-:W3:Y:S02]  /*00e0*/  LDC.64 R6, c[0x0][0x220] ;  /* 0x00008800ff067b82 */ /* 0x000ee40000000a00 */
[----:B------:R-:W-:-:S04]  /*00f0*/  LEA.HI R5, R5, R10, RZ, 0x4 ;  /* 0x0000000a05057211 */ /* 0x000fc800078f20ff */
[----:B------:R-:W-:-:S04]  /*0100*/  LOP3.LUT R5, R5, 0xfffffff0, RZ, 0xc0, !PT ;  /* 0xfffffff005057812 */ /* 0x000fc800078ec0ff */
[----:B------:R-:W-:Y:S02]  /*0110*/  IADD3 R0, R10, -R5, RZ ;  /* 0x800000050a007210 */ /* 0x000fe40007ffe0ff */
[----:B------:R-:W1:Y:S03]  /*0120*/  LDC.64 R4, c[0x0][0x218] ;  /* 0x00008600ff047b82 */ /* 0x000e660000000a00 */
[----:B--2---:R-:W-:-:S06]  /*0130*/  IMAD.WIDE R2, R0, 0x4, R2 ;  /* 0x0000000400027825 */ /* 0x004fcc00078e0202 */
[----:B------:R-:W2:Y:S01]  /*0140*/  LDG.E.EL.64 R2, desc[UR4][R2.64] ;  /* 0x0000000402027981 */ /* 0x000ea2000c2e1b00 */
[----:B---3--:R-:W-:-:S04]  /*0150*/  IMAD.WIDE R6, R0, 0x4, R6 ;  /* 0x0000000400067825 */ /* 0x008fc800078e0206 */
[C---:B----4-:R-:W-:Y:S02]  /*0160*/  IMAD.WIDE R14, R0.reuse, 0x4, R14 ;  /* 0x00000004000e7825 */ /* 0x050fe400078e020e */
[----:B------:R-:W3:Y:S02]  /*0170*/  LDG.E.EL.64 R6, desc[UR4][R6.64] ;  /* 0x0000000406067981 */ /* 0x000ee4000c2e1b00 */
[----:B-----5:R-:W-:Y:S02]  /*0180*/  IMAD.WIDE R16, R0, 0x4, R16 ;  /* 0x0000000400107825 */ /* 0x020fe400078e0210 */
[----:B------:R-:W4:Y:S02]  /*0190*/  LDG.E.EL.64 R14, desc[UR4][R14.64] ;  /* 0x000000040e0e7981 */ /* 0x000f24000c2e1b00 */
[C---:B01----:R-:W-:Y:S02]  /*01a0*/  IMAD.WIDE R4, R10.reuse, 0x4, R4 ;  /* 0x000000040a047825 */ /* 0x043fe400078e0204 */
[----:B------:R-:W4:Y:S04]  /*01b0*/  LDG.E.EL.64 R16, desc[UR4][R16.64] ;  /* 0x0000000410107981 */ /* 0x000f28000c2e1b00 */
[----:B------:R-:W3:Y:S01]  /*01c0*/  LDG.E.64 R4, desc[UR4][R4.64] ;  /* 0x0000000404047981 */ /* 0x000ee2000c1e1b00 */
[----:B------:R-:W-:-:S04]  /*01d0*/  IMAD.WIDE R12, R10, 0x4, R12 ;  /* 0x000000040a0c7825 */ /* 0x000fc800078e020c */
[----:B------:R-:W-:Y:S02]  /*01e0*/  IMAD.WIDE R10, R0, 0x4, R8 ;  /* 0x00000004000a7825 */ /* 0x000fe400078e0208 */
[----:B------:R-:W5:Y:S04]  /*01f0*/  LDG.E.64 R8, desc[UR4][R12.64] ;  /* 0x000000040c087981 */ /* 0x000f68000c1e1b00 */
[----:B------:R-:W5:Y:S01]  /*0200*/  LDG.E.EL.64 R10, desc[UR4][R10.64] ;  /* 0x000000040a0a7981 */ /* 0x000f62000c2e1b00 */
[----:B------:R-:W-:Y:S01]  /*0210*/  HFMA2.MMA R19, -RZ, RZ, 1.625, 0 ;  /* 0x3e800000ff137435 */ /* 0x000fe200000001ff */
[----:B--2---:R-:W-:Y:S01]  /*0220*/  FADD R2, R2, 9.9999997473787516356e-06 ;  /* 0x3727c5ac02027421 */ /* 0x004fe20000000000 */
[----:B------:R-:W-:-:S03]  /*0230*/  FADD R3, R3, 9.9999997473787516356e-06 ;  /* 0x3727c5ac03037421 */ /* 0x000fc60000000000 */
[----:B------:R-:W0:Y:S08]  /*0240*/  MUFU.SQRT R0, R2 ;  /* 0x0000000200007308 */ /* 0x000e300000002000 */
[----:B------:R-:W1:Y:S01]  /*0250*/  MUFU.SQRT R18, R3 ;  /* 0x0000000300127308 */ /* 0x000e620000002000 */
[C---:B0-----:R-:W-:Y:S02]  /*0260*/  FSETP.GT.AND P0, PT, R0.reuse, 8.50705917302346158658e+37, PT ;  /* 0x7e8000000000780b */ /* 0x041fe40003f04000 */
[----:B------:R-:W-:-:S02]  /*0270*/  FSETP.GEU.AND P2, PT, R0, 1.175494350822287508e-38, PT ;  /* 0x008000000000780b */ /* 0x000fc40003f4e000 */
[C---:B-1----:R-:W-:Y:S02]  /*0280*/  FSETP.GT.AND P1, PT, R18.reuse, 8.50705917302346158658e+37, PT ;  /* 0x7e8000001200780b */ /* 0x042fe40003f24000 */
[----:B------:R-:W-:-:S07]  /*0290*/  FSETP.GEU.AND P3, PT, R18, 1.175494350822287508e-38, PT ;  /* 0x008000001200780b */ /* 0x000fce0003f6e000 */
[----:B------:R-:W-:-:S04]  /*02a0*/  @P0 FMUL R0, R0, 0.25 ;  /* 0x3e80000000000820 */ /* 0x000fc80000400000 */
[----:B------:R-:W-:Y:S01]  /*02b0*/  @!P2 FMUL R0, R0, 16777216 ;  /* 0x4b8000000000a820 */ /* 0x000fe20000400000 */
[----:B------:R-:W-:-:S04]  /*02c0*/  @P1 FMUL R18, R18, 0.25 ;  /* 0x3e80000012121820 */ /* 0x000fc80000400000 */
[----:B------:R-:W-:Y:S01]  /*02d0*/  @!P3 FMUL R18, R18, 16777216 ;  /* 0x4b8000001212b820 */ /* 0x000fe20000400000 */
[----:B------:R-:W0:Y:S01]  /*02e0*/  MUFU.RCP R0, R0 ;  /* 0x0000000000007308 */ /* 0x000e220000001000 */
[----:B------:R-:W-:-:S07]  /*02f0*/  FSEL R3, R19, 1, P0 ;  /* 0x3f80000013037808 */ /* 0x000fce0000000000 */
[----:B------:R-:W1:Y:S01]  /*0300*/  MUFU.RCP R18, R18 ;  /* 0x0000001200127308 */ /* 0x000e620000001000 */
[----:B------:R-:W-:Y:S01]  /*0310*/  FSEL R19, R19, 1, P1 ;  /* 0x3f80000013137808 */ /* 0x000fe20000800000 */
[----:B------:R-:W-:-:S04]  /*0320*/  @!P2 FMUL R3, R3, 16777216 ;  /* 0x4b8000000303a820 */ /* 0x000fc80000400000 */
[----:B------:R-:W-:Y:S01]  /*0330*/  @!P3 FMUL R19, R19, 16777216 ;  /* 0x4b8000001313b820 */ /* 0x000fe20000400000 */
[----:B0-----:R-:W-:Y:S01]  /*0340*/  FMUL R3, R0, R3 ;  /* 0x0000000300037220 */ /* 0x001fe20000400000 */
[----:B---3--:R-:W-:Y:S01]  /*0350*/  FADD R5, R5, -R7 ;  /* 0x8000000705057221 */ /* 0x008fe20000000000 */
[----:B------:R-:W-:Y:S01]  /*0360*/  FADD R4, R4, -R6 ;  /* 0x8000000604047221 */ /* 0x000fe20000000000 */
[----:B-1----:R-:W-:-:S03]  /*0370*/  FMUL R0, R18, R19 ;  /* 0x0000001312007220 */ /* 0x002fc60000400000 */
[----:B------:R-:W-:Y:S01]  /*0380*/  FMUL R3, R4, R3 ;  /* 0x0000000304037220 */ /* 0x000fe20000400000 */
[----:B------:R-:W-:-:S03]  /*0390*/  FMUL R0, R5, R0 ;  /* 0x0000000005007220 */ /* 0x000fc60000400000 */
[----:B----4-:R-:W-:Y:S01]  /*03a0*/  FFMA R3, R14, R3, R16 ;  /* 0x000000030e037223 */ /* 0x010fe20000000010 */
[----:B------:R-:W-:-:S04]  /*03b0*/  FFMA R0, R15, R0, R17 ;  /* 0x000000000f007223 */ /* 0x000fc80000000011 */
[C---:B------:R-:W-:Y:S02]  /*03c0*/  FSETP.GEU.AND P0, PT, R3.reuse, RZ, PT ;  /* 0x000000ff0300720b */ /* 0x040fe40003f0e000 */
[----:B------:R-:W-:Y:S01]  /*03d0*/  FSETP.GEU.AND P1, PT, R0, RZ, PT ;  /* 0x000000ff0000720b */ /* 0x000fe20003f2e000 */
[----:B-----5:R-:W-:Y:S01]  /*03e0*/  FADD R8, R8, R10 ;  /* 0x0000000a08087221 */ /* 0x020fe20000000000 */
[----:B------:R-:W-:Y:S01]  /*03f0*/  FSEL R3, R3, RZ, P0 ;  /* 0x000000ff03037208 */ /* 0x000fe20000000000 */
[----:B------:R-:W-:Y:S01]  /*0400*/  FADD R9, R9, R11 ;  /* 0x0000000b09097221 */ /* 0x000fe20000000000 */
[----:B------:R-:W-:-:S03]  /*0410*/  FSEL R0, R0, RZ, P1 ;  /* 0x000000ff00007208 */ /* 0x000fc60000800000 */
[----:B------:R-:W-:Y:S02]  /*0420*/  FADD R8, R3, R8 ;  /* 0x0000000803087221 */ /* 0x000fe40000000000 */
[----:B------:R-:W-:-:S05]  /*0430*/  FADD R9, R0, R9 ;  /* 0x0000000900097221 */ /* 0x000fca0000000000 */
[----:B------:R-:W-:Y:S01]  /*0440*/  STG.E.64 desc[UR4][R12.64], R8 ;  /* 0x000000080c007986 */ /* 0x000fe2000c101b04 */
[----:B------:R-:W-:Y:S05]  /*0450*/  EXIT ;  /* 0x000000000000794d */ /* 0x000fea0003800000 */
.L_x_0:
[----:B------:R-:W-:-:S00]  /*0460*/  BRA `(.L_x_0) ;  /* 0xfffffffc00fc7947 */ /* 0x000fc0000383ffff */
[----:B------:R-:W-:-:S00]  /*0470*/  NOP ;  /* 0x0000000000007918 */ /* 0x000fc00000000000 */
        /* <DEDUP_REMOVED lines=8> */
.L_x_1:


//--------------------- .nv.global.init           --------------------------
	.section	.nv.global.init,"aw",@progbits
.nv.global.init:
	.type		_$_str,@object
	.size		_$_str,(_$_str_$_2 - _$_str)
_$_str:
        /*0000*/ 	.byte	0x5f, 0x5f, 0x43, 0x55, 0x44, 0x41, 0x5f, 0x46, 0x54, 0x5a, 0x00
	.type		_$_str_$_2,@object
	.size		_$_str_$_2,(.L_1 - _$_str_$_2)
_$_str_$_2:
        /*000b*/ 	.byte	0x5f, 0x5f, 0x43, 0x55, 0x44, 0x41, 0x5f, 0x50, 0x52, 0x45, 0x43, 0x5f, 0x53, 0x51, 0x52, 0x54
        /*001b*/ 	.byte	0x00
.L_1:


//--------------------- .nv.constant0.triton_poi_fused__native_batch_norm_legit_no_training_add_convolution_relu_11 --------------------------
	.section	.nv.constant0.triton_poi_fused__native_batch_norm_legit_no_training_add_convolution_relu_11,"a",@progbits
	.sectionflags	@""
	.align	4
.nv.constant0.triton_poi_fused__native_batch_norm_legit_no_training_add_convolution_relu_11:
	.zero		588
